	.headerflags	@"EF_CUDA_TEXMODE_UNIFIED EF_CUDA_64BIT_ADDRESS EF_CUDA_ACCELERATORS EF_CUDA_SM90 EF_CUDA_VIRTUAL_SM(EF_CUDA_SM90)"
	.elftype	@"ET_EXEC"


//--------------------- .nv.info                  --------------------------
	.section	.nv.info,"",@"SHT_CUDA_INFO"
	.align	4


	//----- nvinfo : EIATTR_REGCOUNT
	.align		4
        /*0000*/ 	.byte	0x04, 0x2f
        /*0002*/ 	.short	(.L_1 - .L_0)
	.align		4
.L_0:
        /*0004*/ 	.word	index@(triton_poi_fused_max_pool2d_with_indices_15)
        /*0008*/ 	.word	0x00000012


	//----- nvinfo : EIATTR_MIN_STACK_SIZE
	.align		4
.L_1:
        /*000c*/ 	.byte	0x04, 0x12
        /*000e*/ 	.short	(.L_3 - .L_2)
	.align		4
.L_2:
        /*0010*/ 	.word	index@(triton_poi_fused_max_pool2d_with_indices_15)
        /*0014*/ 	.word	0x00000000


	//----- nvinfo : EIATTR_FRAME_SIZE
	.align		4
.L_3:
        /*0018*/ 	.byte	0x04, 0x11
        /*001a*/ 	.short	(.L_5 - .L_4)
	.align		4
.L_4:
        /*001c*/ 	.word	index@(triton_poi_fused_max_pool2d_with_indices_15)
        /*0020*/ 	.word	0x00000000


	//----- nvinfo : EIATTR_MIN_STACK_SIZE
	.align		4
.L_5:
        /*0024*/ 	.byte	0x04, 0x12
        /*0026*/ 	.short	(.L_7 - .L_6)
	.align		4
.L_6:
        /*0028*/ 	.word	index@(triton_poi_fused_max_pool2d_with_indices_15)
        /*002c*/ 	.word	0x00000000
.L_7:


//--------------------- .nv.info.triton_poi_fused_max_pool2d_with_indices_15 --------------------------
	.section	.nv.info.triton_poi_fused_max_pool2d_with_indices_15,"",@"SHT_CUDA_INFO"
	.sectionflags	@""
	.align	4


	//----- nvinfo : EIATTR_CUDA_API_VERSION
	.align		4
        /*0000*/ 	.byte	0x04, 0x37
        /*0002*/ 	.short	(.L_9 - .L_8)
.L_8:
        /*0004*/ 	.word	0x0000007c


	//----- nvinfo : EIATTR_KPARAM_INFO
	.align		4
.L_9:
        /*0008*/ 	.byte	0x04, 0x17
        /*000a*/ 	.short	(.L_11 - .L_10)
.L_10:
        /*000c*/ 	.word	0x00000000
        /*0010*/ 	.short	0x0003
        /*0012*/ 	.short	0x0018
        /*0014*/ 	.byte	0x00, 0xf0, 0x11, 0x00


	//----- nvinfo : EIATTR_KPARAM_INFO
	.align		4
.L_11:
        /*0018*/ 	.byte	0x04, 0x17
        /*001a*/ 	.short	(.L_13 - .L_12)
.L_12:
        /*001c*/ 	.word	0x00000000
        /*0020*/ 	.short	0x0002
        /*0022*/ 	.short	0x0010
        /*0024*/ 	.byte	0x00, 0xf4, 0x21, 0x00


	//----- nvinfo : EIATTR_KPARAM_INFO
	.align		4
.L_13:
        /*0028*/ 	.byte	0x04, 0x17
        /*002a*/ 	.short	(.L_15 - .L_14)
.L_14:
        /*002c*/ 	.word	0x00000000
        /*0030*/ 	.short	0x0001
        /*0032*/ 	.short	0x0008
        /*0034*/ 	.byte	0x00, 0xf4, 0x21, 0x00


	//----- nvinfo : EIATTR_KPARAM_INFO
	.align		4
.L_15:
        /*0038*/ 	.byte	0x04, 0x17
        /*003a*/ 	.short	(.L_17 - .L_16)
.L_16:
        /*003c*/ 	.word	0x00000000
        /*0040*/ 	.short	0x0000
        /*0042*/ 	.short	0x0000
        /*0044*/ 	.byte	0x00, 0xf4, 0x21, 0x00


	//----- nvinfo : EIATTR_SPARSE_MMA_MASK
	.align		4
.L_17:
        /*0048*/ 	.byte	0x03, 0x50
        /*004a*/ 	.short	0x0000


	//----- nvinfo : EIATTR_MAXREG_COUNT
	.align		4
        /*004c*/ 	.byte	0x03, 0x1b
        /*004e*/ 	.short	0x00ff


	//----- nvinfo : EIATTR_EXIT_INSTR_OFFSETS
	.align		4
        /*0050*/ 	.byte	0x04, 0x1c
        /*0052*/ 	.short	(.L_19 - .L_18)


	//   ....[0]....
.L_18:
        /*0054*/ 	.word	0x00000230


	//----- nvinfo : EIATTR_REQNTID
	.align		4
.L_19:
        /*0058*/ 	.byte	0x04, 0x10
        /*005a*/ 	.short	(.L_21 - .L_20)
.L_20:
        /*005c*/ 	.word	0x00000100
        /*0060*/ 	.word	0x00000001
        /*0064*/ 	.word	0x00000001


	//----- nvinfo : EIATTR_CBANK_PARAM_SIZE
	.align		4
.L_21:
        /*0068*/ 	.byte	0x03, 0x19
        /*006a*/ 	.short	0x001c


	//----- nvinfo : EIATTR_PARAM_CBANK
	.align		4
        /*006c*/ 	.byte	0x04, 0x0a
        /*006e*/ 	.short	(.L_23 - .L_22)
	.align		4
.L_22:
        /*0070*/ 	.word	index@(.nv.constant0.triton_poi_fused_max_pool2d_with_indices_15)
        /*0074*/ 	.short	0x0210
        /*0076*/ 	.short	0x001c


	//----- nvinfo : EIATTR_SW_WAR
	.align		4
.L_23:
        /*0078*/ 	.byte	0x04, 0x36
        /*007a*/ 	.short	(.L_25 - .L_24)
.L_24:
        /*007c*/ 	.word	0x00000008
.L_25:


//--------------------- .nv.callgraph             --------------------------
	.section	.nv.callgraph,"",@"SHT_CUDA_CALLGRAPH"
	.align	4
	.sectionentsize	8
	.align		4
        /*0000*/ 	.word	0x00000000
	.align		4
        /*0004*/ 	.word	0xffffffff
	.align		4
        /*0008*/ 	.word	0x00000000
	.align		4
        /*000c*/ 	.word	0xfffffffe
	.align		4
        /*0010*/ 	.word	0x00000000
	.align		4
        /*0014*/ 	.word	0xfffffffd
	.align		4
        /*0018*/ 	.word	0x00000000
	.align		4
        /*001c*/ 	.word	0xfffffffc


//--------------------- .text.triton_poi_fused_max_pool2d_with_indices_15 --------------------------
	.section	.text.triton_poi_fused_max_pool2d_with_indices_15,"ax",@progbits
	.align	128
        .global         triton_poi_fused_max_pool2d_with_indices_15
        .type           triton_poi_fused_max_pool2d_with_indices_15,@function
        .size           triton_poi_fused_max_pool2d_with_indices_15,(.L_x_1 - triton_poi_fused_max_pool2d_with_indices_15)
        .other          triton_poi_fused_max_pool2d_with_indices_15,@"STO_CUDA_ENTRY STV_DEFAULT"
triton_poi_fused_max_pool2d_with_indices_15:
.text.triton_poi_fused_max_pool2d_with_indices_15:
[----:B------:R-:W-:Y:S01]  /*0000*/  LDC R1, c[0x0][0x28] ;  /* 0x00000a00ff017b82 */ /* 0x000fe20000000800 */
[----:B------:R-:W1:Y:S07]  /*0010*/  S2R R0, SR_TID.X ;  /* 0x0000000000007919 */ /* 0x000e6e0000002100 */
[----:B------:R-:W2:Y:S01]  /*0020*/  LDC.64 R4, c[0x0][0x210] ;  /* 0x00008400ff047b82 */ /* 0x000ea20000000a00 */
[----:B------:R-:W-:Y:S01]  /*0030*/  ULDC.64 UR4, c[0x0][0x208] ;  /* 0x0000820000047ab9 */ /* 0x000fe20000000a00 */
[----:B------:R-:W-:Y:S01]  /*0040*/  ULDC.64 UR6, c[0x0][0x220] ;  /* 0x0000880000067ab9 */ /* 0x000fe20000000a00 */
[----:B------:R-:W3:Y:S05]  /*0050*/  S2R R11, SR_CTAID.X ;  /* 0x00000000000b7919 */ /* 0x000eea0000002500 */
[----:B------:R-:W4:Y:S01]  /*0060*/  LDC.64 R8, c[0x0][0x218] ;  /* 0x00008600ff087b82 */ /* 0x000f220000000a00 */
[----:B-1----:R-:W-:-:S05]  /*0070*/  IMAD.SHL.U32 R0, R0, 0x2, RZ ;  /* 0x0000000200007824 */ /* 0x002fca00078e00ff */
[----:B------:R-:W-:-:S05]  /*0080*/  LOP3.LUT R0, R0, 0x1fe, RZ, 0xc0, !PT ;  /* 0x000001fe00007812 */ /* 0x000fca00078ec0ff */
[----:B---3--:R-:W-:-:S05]  /*0090*/  IMAD R11, R11, 0x200, R0 ;  /* 0x000002000b0b7824 */ /* 0x008fca00078e0200 */
[----:B------:R-:W-:-:S04]  /*00a0*/  SHF.R.S32.HI R0, RZ, 0x1f, R11 ;  /* 0x0000001fff007819 */ /* 0x000fc8000001140b */
[----:B------:R-:W-:-:S05]  /*00b0*/  LEA.HI R0, R0, R11, RZ, 0xd ;  /* 0x0000000b00007211 */ /* 0x000fca00078f68ff */
[C---:B------:R-:W-:Y:S01]  /*00c0*/  IMAD.SHL.U32 R2, R0.reuse, 0x2, RZ ;  /* 0x0000000200027824 */ /* 0x040fe200078e00ff */
[----:B------:R-:W-:-:S04]  /*00d0*/  LOP3.LUT R0, R0, 0xffffe000, RZ, 0xc0, !PT ;  /* 0xffffe00000007812 */ /* 0x000fc800078ec0ff */
[----:B------:R-:W-:-:S04]  /*00e0*/  LOP3.LUT R2, R2, 0xffffc000, RZ, 0xc0, !PT ;  /* 0xffffc00002027812 */ /* 0x000fc800078ec0ff */
[----:B------:R-:W-:-:S05]  /*00f0*/  IADD3 R3, R2, R11, -R0 ;  /* 0x0000000b02037210 */ /* 0x000fca0007ffe800 */
[C---:B------:R-:W-:Y:S02]  /*0100*/  VIADD R7, R3.reuse, 0x2000 ;  /* 0x0000200003077836 */ /* 0x040fe40000000000 */
[----:B--2---:R-:W-:-:S04]  /*0110*/  IMAD.WIDE R2, R3, 0x4, R4 ;  /* 0x0000000403027825 */ /* 0x004fc800078e0204 */
[----:B------:R-:W-:Y:S02]  /*0120*/  IMAD.WIDE R4, R7, 0x4, R4 ;  /* 0x0000000407047825 */ /* 0x000fe400078e0204 */
[----:B------:R-:W2:Y:S04]  /*0130*/  LDG.E.64 R2, desc[UR4][R2.64] ;  /* 0x0000000402027981 */ /* 0x000ea8000c1e1b00 */
[----:B------:R-:W2:Y:S01]  /*0140*/  LDG.E.64 R12, desc[UR4][R4.64] ;  /* 0x00000004040c7981 */ /* 0x000ea2000c1e1b00 */
[----:B------:R-:W-:-:S04]  /*0150*/  IADD3 R6, P3, R11, UR6, RZ ;  /* 0x000000060b067c10 */ /* 0x000fc8000ff7e0ff */
[----:B------:R-:W-:Y:S02]  /*0160*/  LEA.HI.X.SX32 R7, R11, UR7, 0x1, P3 ;  /* 0x000000070b077c11 */ /* 0x000fe400098f0eff */
[C---:B--2---:R-:W-:Y:S02]  /*0170*/  FSETP.GT.AND P1, PT, R12.reuse, R2, PT ;  /* 0x000000020c00720b */ /* 0x044fe40003f24000 */
[----:B------:R-:W-:Y:S02]  /*0180*/  FSETP.GT.AND P0, PT, R13, R3, PT ;  /* 0x000000030d00720b */ /* 0x000fe40003f04000 */
[----:B------:R-:W-:Y:S02]  /*0190*/  FSETP.NAN.AND P2, PT, R12, R12, PT ;  /* 0x0000000c0c00720b */ /* 0x000fe40003f48000 */
[----:B------:R-:W-:Y:S02]  /*01a0*/  SEL R0, RZ, 0x1, !P1 ;  /* 0x00000001ff007807 */ /* 0x000fe40004800000 */
[----:B------:R-:W-:-:S05]  /*01b0*/  SEL R15, RZ, 0x100, !P0 ;  /* 0x00000100ff0f7807 */ /* 0x000fca0004000000 */
[----:B------:R-:W-:Y:S01]  /*01c0*/  @!P1 SEL R12, R12, R2, P2 ;  /* 0x000000020c0c9207 */ /* 0x000fe20001000000 */
[----:B------:R-:W-:Y:S01]  /*01d0*/  IMAD.IADD R15, R0, 0x1, R15 ;  /* 0x00000001000f7824 */ /* 0x000fe200078e020f */
[----:B------:R-:W-:-:S04]  /*01e0*/  FSETP.NAN.AND P2, PT, R13, R13, PT ;  /* 0x0000000d0d00720b */ /* 0x000fc80003f48000 */
[----:B------:R-:W-:Y:S01]  /*01f0*/  @!P0 SEL R13, R13, R3, P2 ;  /* 0x000000030d0d8207 */ /* 0x000fe20001000000 */
[----:B----4-:R-:W-:-:S05]  /*0200*/  IMAD.WIDE R2, R11, 0x4, R8 ;  /* 0x000000040b027825 */ /* 0x010fca00078e0208 */
[----:B------:R-:W-:Y:S04]  /*0210*/  STG.E.64 desc[UR4][R2.64], R12 ;  /* 0x0000000c02007986 */ /* 0x000fe8000c101b04 */
[----:B------:R-:W-:Y:S01]  /*0220*/  STG.E.U16 desc[UR4][R6.64], R15 ;  /* 0x0000000f06007986 */ /* 0x000fe2000c101504 */
[----:B------:R-:W-:Y:S05]  /*0230*/  EXIT ;  /* 0x000000000000794d */ /* 0x000fea0003800000 */
.L_x_0:
[----:B------:R-:W-:-:S00]  /*0240*/  BRA `(.L_x_0) ;  /* 0xfffffffc00fc7947 */ /* 0x000fc0000383ffff */
[----:B------:R-:W-:-:S00]  /*0250*/  NOP ;  /* 0x0000000000007918 */ /* 0x000fc00000000000 */
        /* <DEDUP_REMOVED lines=10> */
.L_x_1:


//--------------------- .nv.constant0.triton_poi_fused_max_pool2d_with_indices_15 --------------------------
	.section	.nv.constant0.triton_poi_fused_max_pool2d_with_indices_15,"a",@progbits
	.sectionflags	@""
	.align	4
.nv.constant0.triton_poi_fused_max_pool2d_with_indices_15:
	.zero		556
